//
// Generated by NVIDIA NVVM Compiler
//
// Compiler Build ID: CL-36424714
// Cuda compilation tools, release 13.0, V13.0.88
// Based on NVVM 20.0.0
//

.version 9.0
.target sm_100
.address_size 64

	// .globl	_Z14row_sum_kernelPKiPiiiiiii
// _ZZ16total_sum_kernelPKiPiiE5sdata has been demoted
.extern .shared .align 16 .b8 shared[];

.visible .entry _Z14row_sum_kernelPKiPiiiiiii(
	.param .u64 .ptr .align 1 _Z14row_sum_kernelPKiPiiiiiii_param_0,
	.param .u64 .ptr .align 1 _Z14row_sum_kernelPKiPiiiiiii_param_1,
	.param .u32 _Z14row_sum_kernelPKiPiiiiiii_param_2,
	.param .u32 _Z14row_sum_kernelPKiPiiiiiii_param_3,
	.param .u32 _Z14row_sum_kernelPKiPiiiiiii_param_4,
	.param .u32 _Z14row_sum_kernelPKiPiiiiiii_param_5,
	.param .u32 _Z14row_sum_kernelPKiPiiiiiii_param_6,
	.param .u32 _Z14row_sum_kernelPKiPiiiiiii_param_7
)
{
	.reg .pred 	%p<14>;
	.reg .b32 	%r<146>;
	.reg .b64 	%rd<15>;

	ld.param.u64 	%rd3, [_Z14row_sum_kernelPKiPiiiiiii_param_0];
	ld.param.u64 	%rd2, [_Z14row_sum_kernelPKiPiiiiiii_param_1];
	ld.param.u32 	%r46, [_Z14row_sum_kernelPKiPiiiiiii_param_3];
	ld.param.u32 	%r47, [_Z14row_sum_kernelPKiPiiiiiii_param_4];
	ld.param.u32 	%r49, [_Z14row_sum_kernelPKiPiiiiiii_param_6];
	ld.param.u32 	%r50, [_Z14row_sum_kernelPKiPiiiiiii_param_7];
	cvta.to.global.u64 	%rd1, %rd3;
	mov.u32 	%r1, %ctaid.x;
	mov.u32 	%r145, %ntid.x;
	sub.s32 	%r51, %r145, %r49;
	add.s32 	%r52, %r51, %r50;
	div.u32 	%r53, %r52, %r145;
	mov.u32 	%r3, %tid.x;
	mad.lo.s32 	%r133, %r53, %r3, %r49;
	add.s32 	%r54, %r53, %r133;
	add.s32 	%r55, %r54, -1;
	min.s32 	%r5, %r55, %r50;
	setp.lt.s32 	%p1, %r5, %r133;
	mov.b32 	%r144, 0;
	@%p1 bra 	$L__BB0_13;
	add.s32 	%r58, %r47, %r1;
	mul.lo.s32 	%r6, %r58, %r46;
	sub.s32 	%r59, %r5, %r133;
	add.s32 	%r7, %r59, 1;
	and.b32  	%r8, %r7, 15;
	setp.lt.u32 	%p2, %r59, 15;
	mov.b32 	%r144, 0;
	@%p2 bra 	$L__BB0_4;
	add.s32 	%r129, %r133, %r6;
	and.b32  	%r61, %r7, -16;
	neg.s32 	%r128, %r61;
	mov.b32 	%r144, 0;
$L__BB0_3:
	.pragma "nounroll";
	mul.wide.s32 	%rd4, %r129, 4;
	add.s64 	%rd5, %rd1, %rd4;
	ld.global.u32 	%r62, [%rd5];
	add.s32 	%r63, %r62, %r144;
	ld.global.u32 	%r64, [%rd5+4];
	add.s32 	%r65, %r64, %r63;
	ld.global.u32 	%r66, [%rd5+8];
	add.s32 	%r67, %r66, %r65;
	ld.global.u32 	%r68, [%rd5+12];
	add.s32 	%r69, %r68, %r67;
	ld.global.u32 	%r70, [%rd5+16];
	add.s32 	%r71, %r70, %r69;
	ld.global.u32 	%r72, [%rd5+20];
	add.s32 	%r73, %r72, %r71;
	ld.global.u32 	%r74, [%rd5+24];
	add.s32 	%r75, %r74, %r73;
	ld.global.u32 	%r76, [%rd5+28];
	add.s32 	%r77, %r76, %r75;
	ld.global.u32 	%r78, [%rd5+32];
	add.s32 	%r79, %r78, %r77;
	ld.global.u32 	%r80, [%rd5+36];
	add.s32 	%r81, %r80, %r79;
	ld.global.u32 	%r82, [%rd5+40];
	add.s32 	%r83, %r82, %r81;
	ld.global.u32 	%r84, [%rd5+44];
	add.s32 	%r85, %r84, %r83;
	ld.global.u32 	%r86, [%rd5+48];
	add.s32 	%r87, %r86, %r85;
	ld.global.u32 	%r88, [%rd5+52];
	add.s32 	%r89, %r88, %r87;
	ld.global.u32 	%r90, [%rd5+56];
	add.s32 	%r91, %r90, %r89;
	ld.global.u32 	%r92, [%rd5+60];
	add.s32 	%r144, %r92, %r91;
	add.s32 	%r133, %r133, 16;
	add.s32 	%r129, %r129, 16;
	add.s32 	%r128, %r128, 16;
	setp.ne.s32 	%p3, %r128, 0;
	@%p3 bra 	$L__BB0_3;
$L__BB0_4:
	setp.eq.s32 	%p4, %r8, 0;
	@%p4 bra 	$L__BB0_13;
	and.b32  	%r22, %r7, 7;
	setp.lt.u32 	%p5, %r8, 8;
	@%p5 bra 	$L__BB0_7;
	add.s32 	%r94, %r133, %r6;
	mul.wide.s32 	%rd6, %r94, 4;
	add.s64 	%rd7, %rd1, %rd6;
	ld.global.u32 	%r95, [%rd7];
	add.s32 	%r96, %r95, %r144;
	ld.global.u32 	%r97, [%rd7+4];
	add.s32 	%r98, %r97, %r96;
	ld.global.u32 	%r99, [%rd7+8];
	add.s32 	%r100, %r99, %r98;
	ld.global.u32 	%r101, [%rd7+12];
	add.s32 	%r102, %r101, %r100;
	ld.global.u32 	%r103, [%rd7+16];
	add.s32 	%r104, %r103, %r102;
	ld.global.u32 	%r105, [%rd7+20];
	add.s32 	%r106, %r105, %r104;
	ld.global.u32 	%r107, [%rd7+24];
	add.s32 	%r108, %r107, %r106;
	ld.global.u32 	%r109, [%rd7+28];
	add.s32 	%r144, %r109, %r108;
	add.s32 	%r133, %r133, 8;
$L__BB0_7:
	setp.eq.s32 	%p6, %r22, 0;
	@%p6 bra 	$L__BB0_13;
	and.b32  	%r28, %r7, 3;
	setp.lt.u32 	%p7, %r22, 4;
	@%p7 bra 	$L__BB0_10;
	add.s32 	%r111, %r133, %r6;
	mul.wide.s32 	%rd8, %r111, 4;
	add.s64 	%rd9, %rd1, %rd8;
	ld.global.u32 	%r112, [%rd9];
	add.s32 	%r113, %r112, %r144;
	ld.global.u32 	%r114, [%rd9+4];
	add.s32 	%r115, %r114, %r113;
	ld.global.u32 	%r116, [%rd9+8];
	add.s32 	%r117, %r116, %r115;
	ld.global.u32 	%r118, [%rd9+12];
	add.s32 	%r144, %r118, %r117;
	add.s32 	%r133, %r133, 4;
$L__BB0_10:
	setp.eq.s32 	%p8, %r28, 0;
	@%p8 bra 	$L__BB0_13;
	add.s32 	%r142, %r133, %r6;
	neg.s32 	%r141, %r28;
$L__BB0_12:
	.pragma "nounroll";
	mul.wide.s32 	%rd10, %r142, 4;
	add.s64 	%rd11, %rd1, %rd10;
	ld.global.u32 	%r119, [%rd11];
	add.s32 	%r144, %r119, %r144;
	add.s32 	%r142, %r142, 1;
	add.s32 	%r141, %r141, 1;
	setp.ne.s32 	%p9, %r141, 0;
	@%p9 bra 	$L__BB0_12;
$L__BB0_13:
	shl.b32 	%r120, %r3, 2;
	mov.u32 	%r121, shared;
	add.s32 	%r43, %r121, %r120;
	st.shared.u32 	[%r43], %r144;
	bar.sync 	0;
	setp.lt.u32 	%p10, %r145, 2;
	@%p10 bra 	$L__BB0_17;
$L__BB0_14:
	shr.u32 	%r45, %r145, 1;
	setp.ge.u32 	%p11, %r3, %r45;
	@%p11 bra 	$L__BB0_16;
	shl.b32 	%r122, %r45, 2;
	add.s32 	%r123, %r43, %r122;
	ld.shared.u32 	%r124, [%r123];
	ld.shared.u32 	%r125, [%r43];
	add.s32 	%r126, %r125, %r124;
	st.shared.u32 	[%r43], %r126;
$L__BB0_16:
	bar.sync 	0;
	setp.gt.u32 	%p12, %r145, 3;
	mov.u32 	%r145, %r45;
	@%p12 bra 	$L__BB0_14;
$L__BB0_17:
	setp.ne.s32 	%p13, %r3, 0;
	@%p13 bra 	$L__BB0_19;
	ld.shared.u32 	%r127, [shared];
	cvta.to.global.u64 	%rd12, %rd2;
	mul.wide.u32 	%rd13, %r1, 4;
	add.s64 	%rd14, %rd12, %rd13;
	st.global.u32 	[%rd14], %r127;
$L__BB0_19:
	ret;

}
	// .globl	_Z16total_sum_kernelPKiPii
.visible .entry _Z16total_sum_kernelPKiPii(
	.param .u64 .ptr .align 1 _Z16total_sum_kernelPKiPii_param_0,
	.param .u64 .ptr .align 1 _Z16total_sum_kernelPKiPii_param_1,
	.param .u32 _Z16total_sum_kernelPKiPii_param_2
)
{
	.reg .pred 	%p<7>;
	.reg .b32 	%r<28>;
	.reg .b64 	%rd<7>;
	// demoted variable
	.shared .align 4 .b8 _ZZ16total_sum_kernelPKiPiiE5sdata[4096];
	ld.param.u64 	%rd2, [_Z16total_sum_kernelPKiPii_param_0];
	ld.param.u64 	%rd3, [_Z16total_sum_kernelPKiPii_param_1];
	ld.param.u32 	%r12, [_Z16total_sum_kernelPKiPii_param_2];
	mov.u32 	%r1, %tid.x;
	setp.ge.s32 	%p1, %r1, %r12;
	mov.b32 	%r26, 0;
	@%p1 bra 	$L__BB1_3;
	mov.u32 	%r2, %ntid.x;
	cvta.to.global.u64 	%rd1, %rd2;
	mov.b32 	%r26, 0;
	mov.u32 	%r24, %r1;
$L__BB1_2:
	mul.wide.s32 	%rd4, %r24, 4;
	add.s64 	%rd5, %rd1, %rd4;
	ld.global.u32 	%r15, [%rd5];
	add.s32 	%r26, %r15, %r26;
	add.s32 	%r24, %r24, %r2;
	setp.lt.s32 	%p2, %r24, %r12;
	@%p2 bra 	$L__BB1_2;
$L__BB1_3:
	shl.b32 	%r16, %r1, 2;
	mov.u32 	%r17, _ZZ16total_sum_kernelPKiPiiE5sdata;
	add.s32 	%r8, %r17, %r16;
	st.shared.u32 	[%r8], %r26;
	bar.sync 	0;
	mov.u32 	%r27, %ntid.x;
	setp.lt.u32 	%p3, %r27, 2;
	@%p3 bra 	$L__BB1_7;
$L__BB1_4:
	shr.u32 	%r11, %r27, 1;
	setp.ge.u32 	%p4, %r1, %r11;
	@%p4 bra 	$L__BB1_6;
	shl.b32 	%r18, %r11, 2;
	add.s32 	%r19, %r8, %r18;
	ld.shared.u32 	%r20, [%r19];
	ld.shared.u32 	%r21, [%r8];
	add.s32 	%r22, %r21, %r20;
	st.shared.u32 	[%r8], %r22;
$L__BB1_6:
	bar.sync 	0;
	setp.gt.u32 	%p5, %r27, 3;
	mov.u32 	%r27, %r11;
	@%p5 bra 	$L__BB1_4;
$L__BB1_7:
	setp.ne.s32 	%p6, %r1, 0;
	@%p6 bra 	$L__BB1_9;
	ld.shared.u32 	%r23, [_ZZ16total_sum_kernelPKiPiiE5sdata];
	cvta.to.global.u64 	%rd6, %rd3;
	st.global.u32 	[%rd6], %r23;
$L__BB1_9:
	ret;

}


// ===== COMPILED SASS (sm_100) =====

	.target	sm_100

	.elftype	@"ET_EXEC"


//--------------------- .note.nv.tkinfo           --------------------------
	.section	.note.nv.tkinfo,"",@"SHT_NOTE"
	.sectionflags	@"SHF_NOTE_NV_TKINFO"
	.tkinfo
        /*0018*/ 	.word	0x00000002
        /*0030*/ 	.string	""
        /*0030*/ 	.string	"ptxas"
        /*0030*/ 	.string	"Cuda compilation tools, release 13.0, V13.0.88"
        /*0030*/ 	.string	"Build cuda_13.0.r13.0/compiler.36424714_0"
        /*0030*/ 	.string	"-arch sm_100 -m 64 "



//--------------------- .note.nv.cuinfo           --------------------------
	.section	.note.nv.cuinfo,"",@"SHT_NOTE"
	.sectionflags	@"SHF_NOTE_NV_CUINFO"
        /*0018*/ 	.short	0x0002
        /*001a*/ 	.short	0x0064
        /*001c*/ 	.short	0x0082
	.zero		2


//--------------------- .nv.info                  --------------------------
	.section	.nv.info,"",@"SHT_CUDA_INFO"
	.align	4


	//----- nvinfo : EIATTR_REGCOUNT
	.align		4
        /*0000*/ 	.byte	0x04, 0x2f
        /*0002*/ 	.short	(.L_1 - .L_0)
	.align		4
.L_0:
        /*0004*/ 	.word	index@(_Z14row_sum_kernelPKiPiiiiiii)
        /*0008*/ 	.word	0x0000001d


	//----- nvinfo : EIATTR_FRAME_SIZE
	.align		4
.L_1:
        /*000c*/ 	.byte	0x04, 0x11
        /*000e*/ 	.short	(.L_3 - .L_2)
	.align		4
.L_2:
        /*0010*/ 	.word	index@(_Z14row_sum_kernelPKiPiiiiiii)
        /*0014*/ 	.word	0x00000000


	//----- nvinfo : EIATTR_REGCOUNT
	.align		4
.L_3:
        /*0018*/ 	.byte	0x04, 0x2f
        /*001a*/ 	.short	(.L_5 - .L_4)
	.align		4
.L_4:
        /*001c*/ 	.word	index@(_Z16total_sum_kernelPKiPii)
        /*0020*/ 	.word	0x0000000b


	//----- nvinfo : EIATTR_FRAME_SIZE
	.align		4
.L_5:
        /*0024*/ 	.byte	0x04, 0x11
        /*0026*/ 	.short	(.L_7 - .L_6)
	.align		4
.L_6:
        /*0028*/ 	.word	index@(_Z16total_sum_kernelPKiPii)
        /*002c*/ 	.word	0x00000000


	//----- nvinfo : EIATTR_MIN_STACK_SIZE
	.align		4
.L_7:
        /*0030*/ 	.byte	0x04, 0x12
        /*0032*/ 	.short	(.L_9 - .L_8)
	.align		4
.L_8:
        /*0034*/ 	.word	index@(_Z16total_sum_kernelPKiPii)
        /*0038*/ 	.word	0x00000000


	//----- nvinfo : EIATTR_MIN_STACK_SIZE
	.align		4
.L_9:
        /*003c*/ 	.byte	0x04, 0x12
        /*003e*/ 	.short	(.L_11 - .L_10)
	.align		4
.L_10:
        /*0040*/ 	.word	index@(_Z14row_sum_kernelPKiPiiiiiii)
        /*0044*/ 	.word	0x00000000
.L_11:


//--------------------- .nv.compat                --------------------------
	.section	.nv.compat,"",@"SHT_CUDA_COMPAT_INFO"
	.align	4
        /*0000*/ 	.byte	0x02, 0x09, 0x00, 0x00, 0x02, 0x02, 0x01, 0x00, 0x02, 0x05, 0x05, 0x00, 0x03, 0x07, 0x01, 0x01
        /*0010*/ 	.byte	0x02, 0x03, 0x00, 0x00, 0x02, 0x06, 0x01, 0x00, 0x04, 0x0b, 0x08, 0x00, 0x09, 0x00, 0x00, 0x00
        /*0020*/ 	.byte	0x00, 0x00, 0x00, 0x00


//--------------------- .nv.info._Z16total_sum_kernelPKiPii --------------------------
	.section	.nv.info._Z16total_sum_kernelPKiPii,"",@"SHT_CUDA_INFO"
	.sectionflags	@""
	.align	4


	//----- nvinfo : EIATTR_CUDA_API_VERSION
	.align		4
        /*0000*/ 	.byte	0x04, 0x37
        /*0002*/ 	.short	(.L_13 - .L_12)
.L_12:
        /*0004*/ 	.word	0x00000082


	//----- nvinfo : EIATTR_KPARAM_INFO
	.align		4
.L_13:
        /*0008*/ 	.byte	0x04, 0x17
        /*000a*/ 	.short	(.L_15 - .L_14)
.L_14:
        /*000c*/ 	.word	0x00000000
        /*0010*/ 	.short	0x0002
        /*0012*/ 	.short	0x0010
        /*0014*/ 	.byte	0x00, 0xf0, 0x11, 0x00


	//----- nvinfo : EIATTR_KPARAM_INFO
	.align		4
.L_15:
        /*0018*/ 	.byte	0x04, 0x17
        /*001a*/ 	.short	(.L_17 - .L_16)
.L_16:
        /*001c*/ 	.word	0x00000000
        /*0020*/ 	.short	0x0001
        /*0022*/ 	.short	0x0008
        /*0024*/ 	.byte	0x00, 0xf5, 0x21, 0x00


	//----- nvinfo : EIATTR_KPARAM_INFO
	.align		4
.L_17:
        /*0028*/ 	.byte	0x04, 0x17
        /*002a*/ 	.short	(.L_19 - .L_18)
.L_18:
        /*002c*/ 	.word	0x00000000
        /*0030*/ 	.short	0x0000
        /*0032*/ 	.short	0x0000
        /*0034*/ 	.byte	0x00, 0xf5, 0x21, 0x00


	//----- nvinfo : EIATTR_SPARSE_MMA_MASK
	.align		4
.L_19:
        /*0038*/ 	.byte	0x03, 0x50
        /*003a*/ 	.short	0x0000


	//----- nvinfo : EIATTR_MAXREG_COUNT
	.align		4
        /*003c*/ 	.byte	0x03, 0x1b
        /*003e*/ 	.short	0x00ff


	//----- nvinfo : EIATTR_NUM_BARRIERS
	.align		4
        /*0040*/ 	.byte	0x02, 0x4c
        /*0042*/ 	.byte	0x01
	.zero		1


	//----- nvinfo : EIATTR_MERCURY_ISA_VERSION
	.align		4
        /*0044*/ 	.byte	0x03, 0x5f
        /*0046*/ 	.short	0x0101


	//----- nvinfo : EIATTR_VRC_CTA_INIT_COUNT
	.align		4
        /*0048*/ 	.byte	0x02, 0x4a
	.zero		1
	.zero		1


	//----- nvinfo : EIATTR_EXIT_INSTR_OFFSETS
	.align		4
        /*004c*/ 	.byte	0x04, 0x1c
        /*004e*/ 	.short	(.L_21 - .L_20)


	//   ....[0]....
.L_20:
        /*0050*/ 	.word	0x00000290


	//   ....[1]....
        /*0054*/ 	.word	0x00000300


	//----- nvinfo : EIATTR_CRS_STACK_SIZE
	.align		4
.L_21:
        /*0058*/ 	.byte	0x04, 0x1e
        /*005a*/ 	.short	(.L_23 - .L_22)
.L_22:
        /*005c*/ 	.word	0x00000000


	//----- nvinfo : EIATTR_CBANK_PARAM_SIZE
	.align		4
.L_23:
        /*0060*/ 	.byte	0x03, 0x19
        /*0062*/ 	.short	0x0014


	//----- nvinfo : EIATTR_PARAM_CBANK
	.align		4
        /*0064*/ 	.byte	0x04, 0x0a
        /*0066*/ 	.short	(.L_25 - .L_24)
	.align		4
.L_24:
        /*0068*/ 	.word	index@(.nv.constant0._Z16total_sum_kernelPKiPii)
        /*006c*/ 	.short	0x0380
        /*006e*/ 	.short	0x0014


	//----- nvinfo : EIATTR_SW_WAR
	.align		4
.L_25:
        /*0070*/ 	.byte	0x04, 0x36
        /*0072*/ 	.short	(.L_27 - .L_26)
.L_26:
        /*0074*/ 	.word	0x00000008
.L_27:


//--------------------- .nv.info._Z14row_sum_kernelPKiPiiiiiii --------------------------
	.section	.nv.info._Z14row_sum_kernelPKiPiiiiiii,"",@"SHT_CUDA_INFO"
	.sectionflags	@""
	.align	4


	//----- nvinfo : EIATTR_CUDA_API_VERSION
	.align		4
        /*0000*/ 	.byte	0x04, 0x37
        /*0002*/ 	.short	(.L_29 - .L_28)
.L_28:
        /*0004*/ 	.word	0x00000082


	//----- nvinfo : EIATTR_KPARAM_INFO
	.align		4
.L_29:
        /*0008*/ 	.byte	0x04, 0x17
        /*000a*/ 	.short	(.L_31 - .L_30)
.L_30:
        /*000c*/ 	.word	0x00000000
        /*0010*/ 	.short	0x0007
        /*0012*/ 	.short	0x0024
        /*0014*/ 	.byte	0x00, 0xf0, 0x11, 0x00


	//----- nvinfo : EIATTR_KPARAM_INFO
	.align		4
.L_31:
        /*0018*/ 	.byte	0x04, 0x17
        /*001a*/ 	.short	(.L_33 - .L_32)
.L_32:
        /*001c*/ 	.word	0x00000000
        /*0020*/ 	.short	0x0006
        /*0022*/ 	.short	0x0020
        /*0024*/ 	.byte	0x00, 0xf0, 0x11, 0x00


	//----- nvinfo : EIATTR_KPARAM_INFO
	.align		4
.L_33:
        /*0028*/ 	.byte	0x04, 0x17
        /*002a*/ 	.short	(.L_35 - .L_34)
.L_34:
        /*002c*/ 	.word	0x00000000
        /*0030*/ 	.short	0x0005
        /*0032*/ 	.short	0x001c
        /*0034*/ 	.byte	0x00, 0xf0, 0x11, 0x00


	//----- nvinfo : EIATTR_KPARAM_INFO
	.align		4
.L_35:
        /*0038*/ 	.byte	0x04, 0x17
        /*003a*/ 	.short	(.L_37 - .L_36)
.L_36:
        /*003c*/ 	.word	0x00000000
        /*0040*/ 	.short	0x0004
        /*0042*/ 	.short	0x0018
        /*0044*/ 	.byte	0x00, 0xf0, 0x11, 0x00


	//----- nvinfo : EIATTR_KPARAM_INFO
	.align		4
.L_37:
        /*0048*/ 	.byte	0x04, 0x17
        /*004a*/ 	.short	(.L_39 - .L_38)
.L_38:
        /*004c*/ 	.word	0x00000000
        /*0050*/ 	.short	0x0003
        /*0052*/ 	.short	0x0014
        /*0054*/ 	.byte	0x00, 0xf0, 0x11, 0x00


	//----- nvinfo : EIATTR_KPARAM_INFO
	.align		4
.L_39:
        /*0058*/ 	.byte	0x04, 0x17
        /*005a*/ 	.short	(.L_41 - .L_40)
.L_40:
        /*005c*/ 	.word	0x00000000
        /*0060*/ 	.short	0x0002
        /*0062*/ 	.short	0x0010
        /*0064*/ 	.byte	0x00, 0xf0, 0x11, 0x00


	//----- nvinfo : EIATTR_KPARAM_INFO
	.align		4
.L_41:
        /*0068*/ 	.byte	0x04, 0x17
        /*006a*/ 	.short	(.L_43 - .L_42)
.L_42:
        /*006c*/ 	.word	0x00000000
        /*0070*/ 	.short	0x0001
        /*0072*/ 	.short	0x0008
        /*0074*/ 	.byte	0x00, 0xf5, 0x21, 0x00


	//----- nvinfo : EIATTR_KPARAM_INFO
	.align		4
.L_43:
        /*0078*/ 	.byte	0x04, 0x17
        /*007a*/ 	.short	(.L_45 - .L_44)
.L_44:
        /*007c*/ 	.word	0x00000000
        /*0080*/ 	.short	0x0000
        /*0082*/ 	.short	0x0000
        /*0084*/ 	.byte	0x00, 0xf5, 0x21, 0x00


	//----- nvinfo : EIATTR_SPARSE_MMA_MASK
	.align		4
.L_45:
        /*0088*/ 	.byte	0x03, 0x50
        /*008a*/ 	.short	0x0000


	//----- nvinfo : EIATTR_MAXREG_COUNT
	.align		4
        /*008c*/ 	.byte	0x03, 0x1b
        /*008e*/ 	.short	0x00ff


	//----- nvinfo : EIATTR_NUM_BARRIERS
	.align		4
        /*0090*/ 	.byte	0x02, 0x4c
        /*0092*/ 	.byte	0x01
	.zero		1


	//----- nvinfo : EIATTR_MERCURY_ISA_VERSION
	.align		4
        /*0094*/ 	.byte	0x03, 0x5f
        /*0096*/ 	.short	0x0101


	//----- nvinfo : EIATTR_VRC_CTA_INIT_COUNT
	.align		4
        /*0098*/ 	.byte	0x02, 0x4a
	.zero		1
	.zero		1


	//----- nvinfo : EIATTR_EXIT_INSTR_OFFSETS
	.align		4
        /*009c*/ 	.byte	0x04, 0x1c
        /*009e*/ 	.short	(.L_47 - .L_46)


	//   ....[0]....
.L_46:
        /*00a0*/ 	.word	0x000009b0


	//   ....[1]....
        /*00a4*/ 	.word	0x00000a30


	//----- nvinfo : EIATTR_CRS_STACK_SIZE
	.align		4
.L_47:
        /*00a8*/ 	.byte	0x04, 0x1e
        /*00aa*/ 	.short	(.L_49 - .L_48)
.L_48:
        /*00ac*/ 	.word	0x00000000


	//----- nvinfo : EIATTR_CBANK_PARAM_SIZE
	.align		4
.L_49:
        /*00b0*/ 	.byte	0x03, 0x19
        /*00b2*/ 	.short	0x0028


	//----- nvinfo : EIATTR_PARAM_CBANK
	.align		4
        /*00b4*/ 	.byte	0x04, 0x0a
        /*00b6*/ 	.short	(.L_51 - .L_50)
	.align		4
.L_50:
        /*00b8*/ 	.word	index@(.nv.constant0._Z14row_sum_kernelPKiPiiiiiii)
        /*00bc*/ 	.short	0x0380
        /*00be*/ 	.short	0x0028


	//----- nvinfo : EIATTR_SW_WAR
	.align		4
.L_51:
        /*00c0*/ 	.byte	0x04, 0x36
        /*00c2*/ 	.short	(.L_53 - .L_52)
.L_52:
        /*00c4*/ 	.word	0x00000008
.L_53:


//--------------------- .nv.callgraph             --------------------------
	.section	.nv.callgraph,"",@"SHT_CUDA_CALLGRAPH"
	.align	4
	.sectionentsize	8
	.align		4
        /*0000*/ 	.word	0x00000000
	.align		4
        /*0004*/ 	.word	0xffffffff
	.align		4
        /*0008*/ 	.word	0x00000000
	.align		4
        /*000c*/ 	.word	0xfffffffe
	.align		4
        /*0010*/ 	.word	0x00000000
	.align		4
        /*0014*/ 	.word	0xfffffffd
	.align		4
        /*0018*/ 	.word	0x00000000
	.align		4
        /*001c*/ 	.word	0xfffffffc


//--------------------- .text._Z16total_sum_kernelPKiPii --------------------------
	.section	.text._Z16total_sum_kernelPKiPii,"ax",@progbits
	.align	128
        .global         _Z16total_sum_kernelPKiPii
        .type           _Z16total_sum_kernelPKiPii,@function
        .size           _Z16total_sum_kernelPKiPii,(.L_x_19 - _Z16total_sum_kernelPKiPii)
        .other          _Z16total_sum_kernelPKiPii,@"STO_CUDA_ENTRY STV_DEFAULT"
_Z16total_sum_kernelPKiPii:
.text._Z16total_sum_kernelPKiPii:
[----:B------:R-:W-:Y:S01]  /*0000*/  LDC R1, c[0x0][0x37c] ;  /* 0x0000df00ff017b82 */ /* 0x000fe20000000800 */
[----:B------:R-:W0:Y:S01]  /*0010*/  S2R R6, SR_TID.X ;  /* 0x0000000000067919 */ /* 0x000e220000002100 */
[----:B------:R-:W0:Y:S01]  /*0020*/  LDCU UR4, c[0x0][0x390] ;  /* 0x00007200ff0477ac */ /* 0x000e220008000800 */
[----:B------:R-:W-:Y:S01]  /*0030*/  BSSY.RECONVERGENT B0, `(.L_x_0) ;  /* 0x000000f000007945 */ /* 0x000fe20003800200 */
[----:B------:R-:W-:Y:S01]  /*0040*/  IMAD.MOV.U32 R0, RZ, RZ, RZ ;  /* 0x000000ffff007224 */ /* 0x000fe200078e00ff */
[----:B------:R-:W1:Y:S01]  /*0050*/  LDCU.64 UR6, c[0x0][0x358] ;  /* 0x00006b00ff0677ac */ /* 0x000e620008000a00 */
[----:B0-----:R-:W-:-:S13]  /*0060*/  ISETP.GE.AND P0, PT, R6, UR4, PT ;  /* 0x0000000406007c0c */ /* 0x001fda000bf06270 */
[----:B-1----:R-:W-:Y:S05]  /*0070*/  @P0 BRA `(.L_x_1) ;  /* 0x0000000000280947 */ /* 0x002fea0003800000 */
[----:B------:R-:W0:Y:S01]  /*0080*/  LDC R8, c[0x0][0x360] ;  /* 0x0000d800ff087b82 */ /* 0x000e220000000800 */
[----:B------:R-:W-:Y:S02]  /*0090*/  IMAD.MOV.U32 R0, RZ, RZ, RZ ;  /* 0x000000ffff007224 */ /* 0x000fe400078e00ff */
[----:B------:R-:W-:-:S05]  /*00a0*/  IMAD.MOV.U32 R7, RZ, RZ, R6 ;  /* 0x000000ffff077224 */ /* 0x000fca00078e0006 */
[----:B------:R-:W1:Y:S02]  /*00b0*/  LDC.64 R4, c[0x0][0x380] ;  /* 0x0000e000ff047b82 */ /* 0x000e640000000a00 */
.L_x_2:
[----:B-1----:R-:W-:-:S06]  /*00c0*/  IMAD.WIDE R2, R7, 0x4, R4 ;  /* 0x0000000407027825 */ /* 0x002fcc00078e0204 */
[----:B------:R-:W2:Y:S01]  /*00d0*/  LDG.E R3, desc[UR6][R2.64] ;  /* 0x0000000602037981 */ /* 0x000ea2000c1e1900 */
[----:B0-----:R-:W-:-:S04]  /*00e0*/  IADD3 R7, PT, PT, R8, R7, RZ ;  /* 0x0000000708077210 */ /* 0x001fc80007ffe0ff */
[----:B------:R-:W-:Y:S01]  /*00f0*/  ISETP.GE.AND P0, PT, R7, UR4, PT ;  /* 0x0000000407007c0c */ /* 0x000fe2000bf06270 */
[----:B--2---:R-:W-:-:S12]  /*0100*/  IMAD.IADD R0, R3, 0x1, R0 ;  /* 0x0000000103007824 */ /* 0x004fd800078e0200 */
[----:B------:R-:W-:Y:S05]  /*0110*/  @!P0 BRA `(.L_x_2) ;  /* 0xfffffffc00e88947 */ /* 0x000fea000383ffff */
.L_x_1:
[----:B------:R-:W-:Y:S05]  /*0120*/  BSYNC.RECONVERGENT B0 ;  /* 0x0000000000007941 */ /* 0x000fea0003800200 */
.L_x_0:
[----:B------:R-:W0:Y:S01]  /*0130*/  S2UR UR5, SR_CgaCtaId ;  /* 0x00000000000579c3 */ /* 0x000e220000008800 */
[----:B------:R-:W-:Y:S01]  /*0140*/  UMOV UR4, 0x400 ;  /* 0x0000040000047882 */ /* 0x000fe20000000000 */
[----:B------:R-:W1:Y:S01]  /*0150*/  LDCU UR8, c[0x0][0x360] ;  /* 0x00006c00ff0877ac */ /* 0x000e620008000800 */
[----:B------:R-:W-:Y:S01]  /*0160*/  ISETP.NE.AND P0, PT, R6, RZ, PT ;  /* 0x000000ff0600720c */ /* 0x000fe20003f05270 */
[----:B-1----:R-:W-:Y:S02]  /*0170*/  UISETP.GE.U32.AND UP0, UPT, UR8, 0x2, UPT ;  /* 0x000000020800788c */ /* 0x002fe4000bf06070 */
[----:B0-----:R-:W-:-:S06]  /*0180*/  ULEA UR4, UR5, UR4, 0x18 ;  /* 0x0000000405047291 */ /* 0x001fcc000f8ec0ff */
[----:B------:R-:W-:-:S05]  /*0190*/  LEA R3, R6, UR4, 0x2 ;  /* 0x0000000406037c11 */ /* 0x000fca000f8e10ff */
[----:B------:R0:W-:Y:S01]  /*01a0*/  STS [R3], R0 ;  /* 0x0000000003007388 */ /* 0x0001e20000000800 */
[----:B------:R-:W-:Y:S06]  /*01b0*/  BAR.SYNC.DEFER_BLOCKING 0x0 ;  /* 0x0000000000007b1d */ /* 0x000fec0000010000 */
[----:B------:R-:W-:Y:S05]  /*01c0*/  BRA.U !UP0, `(.L_x_3) ;  /* 0x0000000108307547 */ /* 0x000fea000b800000 */
[----:B0-----:R-:W-:-:S07]  /*01d0*/  IMAD.U32 R0, RZ, RZ, UR8 ;  /* 0x00000008ff007e24 */ /* 0x001fce000f8e00ff */
.L_x_4:
[----:B------:R-:W-:-:S04]  /*01e0*/  SHF.R.U32.HI R7, RZ, 0x1, R0 ;  /* 0x00000001ff077819 */ /* 0x000fc80000011600 */
[----:B------:R-:W-:-:S13]  /*01f0*/  ISETP.GE.U32.AND P1, PT, R6, R7, PT ;  /* 0x000000070600720c */ /* 0x000fda0003f26070 */
[----:B------:R-:W-:Y:S01]  /*0200*/  @!P1 LEA R2, R7, R3, 0x2 ;  /* 0x0000000307029211 */ /* 0x000fe200078e10ff */
[----:B------:R-:W-:Y:S05]  /*0210*/  @!P1 LDS R5, [R3] ;  /* 0x0000000003059984 */ /* 0x000fea0000000800 */
[----:B------:R-:W0:Y:S02]  /*0220*/  @!P1 LDS R2, [R2] ;  /* 0x0000000002029984 */ /* 0x000e240000000800 */
[----:B0-----:R-:W-:-:S05]  /*0230*/  @!P1 IMAD.IADD R4, R2, 0x1, R5 ;  /* 0x0000000102049824 */ /* 0x001fca00078e0205 */
[----:B------:R1:W-:Y:S01]  /*0240*/  @!P1 STS [R3], R4 ;  /* 0x0000000403009388 */ /* 0x0003e20000000800 */
[----:B------:R-:W-:Y:S01]  /*0250*/  BAR.SYNC.DEFER_BLOCKING 0x0 ;  /* 0x0000000000007b1d */ /* 0x000fe20000010000 */
[----:B------:R-:W-:Y:S02]  /*0260*/  ISETP.GT.U32.AND P1, PT, R0, 0x3, PT ;  /* 0x000000030000780c */ /* 0x000fe40003f24070 */
[----:B------:R-:W-:-:S11]  /*0270*/  MOV R0, R7 ;  /* 0x0000000700007202 */ /* 0x000fd60000000f00 */
[----:B-1----:R-:W-:Y:S05]  /*0280*/  @P1 BRA `(.L_x_4) ;  /* 0xfffffffc00d41947 */ /* 0x002fea000383ffff */
.L_x_3:
[----:B------:R-:W-:Y:S05]  /*0290*/  @P0 EXIT ;  /* 0x000000000000094d */ /* 0x000fea0003800000 */
[----:B------:R-:W1:Y:S01]  /*02a0*/  S2UR UR5, SR_CgaCtaId ;  /* 0x00000000000579c3 */ /* 0x000e620000008800 */
[----:B------:R-:W-:-:S07]  /*02b0*/  UMOV UR4, 0x400 ;  /* 0x0000040000047882 */ /* 0x000fce0000000000 */
[----:B0-----:R-:W0:Y:S01]  /*02c0*/  LDC.64 R2, c[0x0][0x388] ;  /* 0x0000e200ff027b82 */ /* 0x001e220000000a00 */
[----:B-1----:R-:W-:-:S09]  /*02d0*/  ULEA UR4, UR5, UR4, 0x18 ;  /* 0x0000000405047291 */ /* 0x002fd2000f8ec0ff */
[----:B------:R-:W0:Y:S04]  /*02e0*/  LDS R5, [UR4] ;  /* 0x00000004ff057984 */ /* 0x000e280008000800 */
[----:B0-----:R-:W-:Y:S01]  /*02f0*/  STG.E desc[UR6][R2.64], R5 ;  /* 0x0000000502007986 */ /* 0x001fe2000c101906 */
[----:B------:R-:W-:Y:S05]  /*0300*/  EXIT ;  /* 0x000000000000794d */ /* 0x000fea0003800000 */
.L_x_5:
[----:B------:R-:W-:-:S00]  /*0310*/  BRA `(.L_x_5) ;  /* 0xfffffffc00fc7947 */ /* 0x000fc0000383ffff */
[----:B------:R-:W-:-:S00]  /*0320*/  NOP ;  /* 0x0000000000007918 */ /* 0x000fc00000000000 */
        /* <DEDUP_REMOVED lines=13> */
.L_x_19:


//--------------------- .text._Z14row_sum_kernelPKiPiiiiiii --------------------------
	.section	.text._Z14row_sum_kernelPKiPiiiiiii,"ax",@progbits
	.align	128
        .global         _Z14row_sum_kernelPKiPiiiiiii
        .type           _Z14row_sum_kernelPKiPiiiiiii,@function
        .size           _Z14row_sum_kernelPKiPiiiiiii,(.L_x_20 - _Z14row_sum_kernelPKiPiiiiiii)
        .other          _Z14row_sum_kernelPKiPiiiiiii,@"STO_CUDA_ENTRY STV_DEFAULT"
_Z14row_sum_kernelPKiPiiiiiii:
.text._Z14row_sum_kernelPKiPiiiiiii:
[----:B------:R-:W-:Y:S01]  /*0000*/  LDC R1, c[0x0][0x37c] ;  /* 0x0000df00ff017b82 */ /* 0x000fe20000000800 */
[----:B------:R-:W0:Y:S07]  /*0010*/  LDCU UR4, c[0x0][0x360] ;  /* 0x00006c00ff0477ac */ /* 0x000e2e0008000800 */
[----:B------:R-:W1:Y:S01]  /*0020*/  LDC.64 R6, c[0x0][0x3a0] ;  /* 0x0000e800ff067b82 */ /* 0x000e620000000a00 */
[----:B------:R-:W-:Y:S01]  /*0030*/  BSSY.RECONVERGENT B0, `(.L_x_6) ;  /* 0x0000083000007945 */ /* 0x000fe20003800200 */
[----:B------:R-:W-:Y:S01]  /*0040*/  IMAD.MOV.U32 R8, RZ, RZ, RZ ;  /* 0x000000ffff087224 */ /* 0x000fe200078e00ff */
[----:B------:R-:W2:Y:S01]  /*0050*/  LDCU.64 UR6, c[0x0][0x358] ;  /* 0x00006b00ff0677ac */ /* 0x000ea20008000a00 */
[----:B0-----:R-:W0:Y:S01]  /*0060*/  I2F.U32.RP R4, UR4 ;  /* 0x0000000400047d06 */ /* 0x001e220008209000 */
[----:B------:R-:W-:-:S02]  /*0070*/  ISETP.NE.U32.AND P2, PT, RZ, UR4, PT ;  /* 0x00000004ff007c0c */ /* 0x000fc4000bf45070 */
[----:B-1----:R-:W-:-:S05]  /*0080*/  IADD3 R0, PT, PT, R7, UR4, -R6 ;  /* 0x0000000407007c10 */ /* 0x002fca000fffe806 */
[----:B0-----:R-:W0:Y:S02]  /*0090*/  MUFU.RCP R4, R4 ;  /* 0x0000000400047308 */ /* 0x001e240000001000 */
[----:B0-----:R-:W-:Y:S02]  /*00a0*/  VIADD R2, R4, 0xffffffe ;  /* 0x0ffffffe04027836 */ /* 0x001fe40000000000 */
[----:B------:R-:W-:-:S04]  /*00b0*/  IMAD.U32 R4, RZ, RZ, UR4 ;  /* 0x00000004ff047e24 */ /* 0x000fc8000f8e00ff */
[----:B------:R0:W1:Y:S02]  /*00c0*/  F2I.FTZ.U32.TRUNC.NTZ R3, R2 ;  /* 0x0000000200037305 */ /* 0x000064000021f000 */
[----:B0-----:R-:W-:Y:S02]  /*00d0*/  IMAD.MOV.U32 R2, RZ, RZ, RZ ;  /* 0x000000ffff027224 */ /* 0x001fe400078e00ff */
[----:B-1----:R-:W-:-:S04]  /*00e0*/  IMAD.MOV R5, RZ, RZ, -R3 ;  /* 0x000000ffff057224 */ /* 0x002fc800078e0a03 */
[----:B------:R-:W-:-:S04]  /*00f0*/  IMAD R5, R5, UR4, RZ ;  /* 0x0000000405057c24 */ /* 0x000fc8000f8e02ff */
[----:B------:R-:W-:-:S06]  /*0100*/  IMAD.HI.U32 R3, R3, R5, R2 ;  /* 0x0000000503037227 */ /* 0x000fcc00078e0002 */
[----:B------:R-:W-:-:S04]  /*0110*/  IMAD.HI.U32 R3, R3, R0, RZ ;  /* 0x0000000003037227 */ /* 0x000fc800078e00ff */
[----:B------:R-:W-:-:S04]  /*0120*/  IMAD.MOV R5, RZ, RZ, -R3 ;  /* 0x000000ffff057224 */ /* 0x000fc800078e0a03 */
[----:B------:R-:W-:Y:S02]  /*0130*/  IMAD R0, R5, UR4, R0 ;  /* 0x0000000405007c24 */ /* 0x000fe4000f8e0200 */
[----:B------:R-:W0:Y:S03]  /*0140*/  S2R R5, SR_TID.X ;  /* 0x0000000000057919 */ /* 0x000e260000002100 */
[----:B------:R-:W-:-:S13]  /*0150*/  ISETP.GE.U32.AND P0, PT, R0, UR4, PT ;  /* 0x0000000400007c0c */ /* 0x000fda000bf06070 */
[----:B------:R-:W-:Y:S02]  /*0160*/  @P0 VIADD R0, R0, -UR4 ;  /* 0x8000000400000c36 */ /* 0x000fe40008000000 */
[----:B------:R-:W-:-:S03]  /*0170*/  @P0 VIADD R3, R3, 0x1 ;  /* 0x0000000103030836 */ /* 0x000fc60000000000 */
[----:B------:R-:W-:Y:S02]  /*0180*/  ISETP.GE.U32.AND P1, PT, R0, UR4, PT ;  /* 0x0000000400007c0c */ /* 0x000fe4000bf26070 */
[----:B------:R-:W1:Y:S11]  /*0190*/  S2R R0, SR_CTAID.X ;  /* 0x0000000000007919 */ /* 0x000e760000002500 */
[----:B------:R-:W-:Y:S01]  /*01a0*/  @P1 VIADD R3, R3, 0x1 ;  /* 0x0000000103031836 */ /* 0x000fe20000000000 */
[----:B------:R-:W-:-:S05]  /*01b0*/  @!P2 LOP3.LUT R3, RZ, UR4, RZ, 0x33, !PT ;  /* 0x00000004ff03ac12 */ /* 0x000fca000f8e33ff */
[----:B0-----:R-:W-:-:S05]  /*01c0*/  IMAD R6, R3, R5, R6 ;  /* 0x0000000503067224 */ /* 0x001fca00078e0206 */
[----:B------:R-:W-:-:S04]  /*01d0*/  IADD3 R2, PT, PT, R3, -0x1, R6 ;  /* 0xffffffff03027810 */ /* 0x000fc80007ffe006 */
[----:B------:R-:W-:-:S04]  /*01e0*/  VIMNMX R3, PT, PT, R2, R7, PT ;  /* 0x0000000702037248 */ /* 0x000fc80003fe0100 */
[----:B------:R-:W-:-:S13]  /*01f0*/  ISETP.GE.AND P0, PT, R3, R6, PT ;  /* 0x000000060300720c */ /* 0x000fda0003f06270 */
[----:B-12---:R-:W-:Y:S05]  /*0200*/  @!P0 BRA `(.L_x_7) ;  /* 0x0000000400948947 */ /* 0x006fea0003800000 */
[----:B------:R-:W0:Y:S01]  /*0210*/  LDCU UR4, c[0x0][0x398] ;  /* 0x00007300ff0477ac */ /* 0x000e220008000800 */
[----:B------:R-:W-:Y:S01]  /*0220*/  IMAD.IADD R3, R3, 0x1, -R6 ;  /* 0x0000000103037824 */ /* 0x000fe200078e0a06 */
[----:B------:R-:W-:Y:S01]  /*0230*/  BSSY.RECONVERGENT B1, `(.L_x_8) ;  /* 0x000002c000017945 */ /* 0x000fe20003800200 */
[----:B------:R-:W-:Y:S02]  /*0240*/  IMAD.MOV.U32 R8, RZ, RZ, RZ ;  /* 0x000000ffff087224 */ /* 0x000fe400078e00ff */
[C---:B------:R-:W-:Y:S01]  /*0250*/  VIADD R9, R3.reuse, 0x1 ;  /* 0x0000000103097836 */ /* 0x040fe20000000000 */
[----:B------:R-:W-:-:S04]  /*0260*/  ISETP.GE.U32.AND P0, PT, R3, 0xf, PT ;  /* 0x0000000f0300780c */ /* 0x000fc80003f06070 */
[----:B------:R-:W-:-:S04]  /*0270*/  LOP3.LUT R22, R9, 0xf, RZ, 0xc0, !PT ;  /* 0x0000000f09167812 */ /* 0x000fc800078ec0ff */
[----:B------:R-:W-:Y:S01]  /*0280*/  ISETP.NE.AND P1, PT, R22, RZ, PT ;  /* 0x000000ff1600720c */ /* 0x000fe20003f25270 */
[----:B0-----:R-:W-:-:S04]  /*0290*/  VIADD R7, R0, UR4 ;  /* 0x0000000400077c36 */ /* 0x001fc80008000000 */
[----:B------:R-:W-:Y:S08]  /*02a0*/  @!P0 BRA `(.L_x_9) ;  /* 0x0000000000908947 */ /* 0x000ff00003800000 */
[----:B------:R-:W0:Y:S01]  /*02b0*/  LDCU UR4, c[0x0][0x394] ;  /* 0x00007280ff0477ac */ /* 0x000e220008000800 */
[----:B------:R-:W-:Y:S01]  /*02c0*/  LOP3.LUT R11, R9, 0xfffffff0, RZ, 0xc0, !PT ;  /* 0xfffffff0090b7812 */ /* 0x000fe200078ec0ff */
[----:B------:R-:W-:-:S04]  /*02d0*/  HFMA2 R8, -RZ, RZ, 0, 0 ;  /* 0x00000000ff087431 */ /* 0x000fc800000001ff */
[----:B------:R-:W-:Y:S02]  /*02e0*/  IMAD.MOV R11, RZ, RZ, -R11 ;  /* 0x000000ffff0b7224 */ /* 0x000fe400078e0a0b */
[----:B0-----:R-:W-:-:S07]  /*02f0*/  IMAD R10, R7, UR4, R6 ;  /* 0x00000004070a7c24 */ /* 0x001fce000f8e0206 */
.L_x_10:
[----:B------:R-:W0:Y:S02]  /*0300*/  LDC.64 R2, c[0x0][0x380] ;  /* 0x0000e000ff027b82 */ /* 0x000e240000000a00 */
[----:B0-----:R-:W-:-:S05]  /*0310*/  IMAD.WIDE R2, R10, 0x4, R2 ;  /* 0x000000040a027825 */ /* 0x001fca00078e0202 */
[----:B------:R-:W2:Y:S04]  /*0320*/  LDG.E R21, desc[UR6][R2.64] ;  /* 0x0000000602157981 */ /* 0x000ea8000c1e1900 */
[----:B------:R-:W2:Y:S04]  /*0330*/  LDG.E R20, desc[UR6][R2.64+0x4] ;  /* 0x0000040602147981 */ /* 0x000ea8000c1e1900 */
[----:B------:R-:W3:Y:S04]  /*0340*/  LDG.E R25, desc[UR6][R2.64+0x8] ;  /* 0x0000080602197981 */ /* 0x000ee8000c1e1900 */
[----:B------:R-:W3:Y:S04]  /*0350*/  LDG.E R26, desc[UR6][R2.64+0xc] ;  /* 0x00000c06021a7981 */ /* 0x000ee8000c1e1900 */
[----:B------:R-:W4:Y:S04]  /*0360*/  LDG.E R19, desc[UR6][R2.64+0x10] ;  /* 0x0000100602137981 */ /* 0x000f28000c1e1900 */
[----:B------:R-:W4:Y:S04]  /*0370*/  LDG.E R18, desc[UR6][R2.64+0x14] ;  /* 0x0000140602127981 */ /* 0x000f28000c1e1900 */
[----:B------:R-:W5:Y:S04]  /*0380*/  LDG.E R17, desc[UR6][R2.64+0x18] ;  /* 0x0000180602117981 */ /* 0x000f68000c1e1900 */
[----:B------:R-:W5:Y:S04]  /*0390*/  LDG.E R16, desc[UR6][R2.64+0x1c] ;  /* 0x00001c0602107981 */ /* 0x000f68000c1e1900 */
[----:B------:R-:W5:Y:S04]  /*03a0*/  LDG.E R15, desc[UR6][R2.64+0x20] ;  /* 0x00002006020f7981 */ /* 0x000f68000c1e1900 */
[----:B------:R-:W5:Y:S04]  /*03b0*/  LDG.E R14, desc[UR6][R2.64+0x24] ;  /* 0x00002406020e7981 */ /* 0x000f68000c1e1900 */
[----:B------:R-:W5:Y:S04]  /*03c0*/  LDG.E R13, desc[UR6][R2.64+0x28] ;  /* 0x00002806020d7981 */ /* 0x000f68000c1e1900 */
[----:B------:R-:W5:Y:S04]  /*03d0*/  LDG.E R12, desc[UR6][R2.64+0x2c] ;  /* 0x00002c06020c7981 */ /* 0x000f68000c1e1900 */
[----:B------:R-:W5:Y:S01]  /*03e0*/  LDG.E R23, desc[UR6][R2.64+0x3c] ;  /* 0x00003c0602177981 */ /* 0x000f62000c1e1900 */
[----:B--2---:R-:W-:-:S03]  /*03f0*/  IADD3 R24, PT, PT, R20, R21, R8 ;  /* 0x0000001514187210 */ /* 0x004fc60007ffe008 */
[----:B------:R-:W2:Y:S04]  /*0400*/  LDG.E R21, desc[UR6][R2.64+0x30] ;  /* 0x0000300602157981 */ /* 0x000ea8000c1e1900 */
[----:B------:R-:W2:Y:S04]  /*0410*/  LDG.E R20, desc[UR6][R2.64+0x34] ;  /* 0x0000340602147981 */ /* 0x000ea8000c1e1900 */
[----:B------:R-:W2:Y:S01]  /*0420*/  LDG.E R8, desc[UR6][R2.64+0x38] ;  /* 0x0000380602087981 */ /* 0x000ea2000c1e1900 */
[----:B---3--:R-:W-:Y:S01]  /*0430*/  IADD3 R24, PT, PT, R26, R25, R24 ;  /* 0x000000191a187210 */ /* 0x008fe20007ffe018 */
[----:B------:R-:W-:-:S03]  /*0440*/  VIADD R11, R11, 0x10 ;  /* 0x000000100b0b7836 */ /* 0x000fc60000000000 */
[----:B----4-:R-:W-:Y:S02]  /*0450*/  IADD3 R18, PT, PT, R18, R19, R24 ;  /* 0x0000001312127210 */ /* 0x010fe40007ffe018 */
[----:B------:R-:W-:Y:S02]  /*0460*/  ISETP.NE.AND P0, PT, R11, RZ, PT ;  /* 0x000000ff0b00720c */ /* 0x000fe40003f05270 */
[----:B-----5:R-:W-:-:S04]  /*0470*/  IADD3 R16, PT, PT, R16, R17, R18 ;  /* 0x0000001110107210 */ /* 0x020fc80007ffe012 */
[----:B------:R-:W-:-:S04]  /*0480*/  IADD3 R14, PT, PT, R14, R15, R16 ;  /* 0x0000000f0e0e7210 */ /* 0x000fc80007ffe010 */
[----:B------:R-:W-:Y:S01]  /*0490*/  IADD3 R12, PT, PT, R12, R13, R14 ;  /* 0x0000000d0c0c7210 */ /* 0x000fe20007ffe00e */
[----:B------:R-:W-:Y:S02]  /*04a0*/  VIADD R6, R6, 0x10 ;  /* 0x0000001006067836 */ /* 0x000fe40000000000 */
[----:B------:R-:W-:Y:S01]  /*04b0*/  VIADD R10, R10, 0x10 ;  /* 0x000000100a0a7836 */ /* 0x000fe20000000000 */
[----:B--2---:R-:W-:-:S04]  /*04c0*/  IADD3 R12, PT, PT, R20, R21, R12 ;  /* 0x00000015140c7210 */ /* 0x004fc80007ffe00c */
[----:B------:R-:W-:Y:S01]  /*04d0*/  IADD3 R8, PT, PT, R23, R8, R12 ;  /* 0x0000000817087210 */ /* 0x000fe20007ffe00c */
[----:B------:R-:W-:Y:S06]  /*04e0*/  @P0 BRA `(.L_x_10) ;  /* 0xfffffffc00840947 */ /* 0x000fec000383ffff */
.L_x_9:
[----:B------:R-:W-:Y:S05]  /*04f0*/  BSYNC.RECONVERGENT B1 ;  /* 0x0000000000017941 */ /* 0x000fea0003800200 */
.L_x_8:
[----:B------:R-:W-:Y:S05]  /*0500*/  @!P1 BRA `(.L_x_7) ;  /* 0x0000000000d49947 */ /* 0x000fea0003800000 */
[----:B------:R-:W-:Y:S01]  /*0510*/  ISETP.GE.U32.AND P0, PT, R22, 0x8, PT ;  /* 0x000000081600780c */ /* 0x000fe20003f06070 */
[----:B------:R-:W-:Y:S01]  /*0520*/  BSSY.RECONVERGENT B1, `(.L_x_11) ;  /* 0x0000015000017945 */ /* 0x000fe20003800200 */
[----:B------:R-:W-:-:S04]  /*0530*/  LOP3.LUT R18, R9, 0x7, RZ, 0xc0, !PT ;  /* 0x0000000709127812 */ /* 0x000fc800078ec0ff */
[----:B------:R-:W-:-:S07]  /*0540*/  ISETP.NE.AND P1, PT, R18, RZ, PT ;  /* 0x000000ff1200720c */ /* 0x000fce0003f25270 */
[----:B------:R-:W-:Y:S06]  /*0550*/  @!P0 BRA `(.L_x_12) ;  /* 0x0000000000448947 */ /* 0x000fec0003800000 */
[----:B------:R-:W0:Y:S01]  /*0560*/  LDC.64 R2, c[0x0][0x380] ;  /* 0x0000e000ff027b82 */ /* 0x000e220000000a00 */
[----:B------:R-:W1:Y:S02]  /*0570*/  LDCU UR4, c[0x0][0x394] ;  /* 0x00007280ff0477ac */ /* 0x000e640008000800 */
[----:B-1----:R-:W-:-:S04]  /*0580*/  IMAD R11, R7, UR4, R6 ;  /* 0x00000004070b7c24 */ /* 0x002fc8000f8e0206 */
        /* <DEDUP_REMOVED lines=8> */
[----:B------:R-:W5:Y:S01]  /*0610*/  LDG.E R16, desc[UR6][R2.64+0x1c] ;  /* 0x00001c0602107981 */ /* 0x000f62000c1e1900 */
[----:B------:R-:W-:Y:S01]  /*0620*/  VIADD R6, R6, 0x8 ;  /* 0x0000000806067836 */ /* 0x000fe20000000000 */
[----:B--2---:R-:W-:-:S04]  /*0630*/  IADD3 R10, PT, PT, R10, R11, R8 ;  /* 0x0000000b0a0a7210 */ /* 0x004fc80007ffe008 */
[----:B---3--:R-:W-:-:S04]  /*0640*/  IADD3 R10, PT, PT, R12, R13, R10 ;  /* 0x0000000d0c0a7210 */ /* 0x008fc80007ffe00a */
[----:B----4-:R-:W-:-:S04]  /*0650*/  IADD3 R10, PT, PT, R14, R15, R10 ;  /* 0x0000000f0e0a7210 */ /* 0x010fc80007ffe00a */
[----:B-----5:R-:W-:-:S07]  /*0660*/  IADD3 R8, PT, PT, R16, R17, R10 ;  /* 0x0000001110087210 */ /* 0x020fce0007ffe00a */
.L_x_12:
[----:B------:R-:W-:Y:S05]  /*0670*/  BSYNC.RECONVERGENT B1 ;  /* 0x0000000000017941 */ /* 0x000fea0003800200 */
.L_x_11:
        /* <DEDUP_REMOVED lines=13> */
[----:B------:R-:W3:Y:S01]  /*0750*/  LDG.E R12, desc[UR6][R2.64+0xc] ;  /* 0x00000c06020c7981 */ /* 0x000ee2000c1e1900 */
[----:B------:R-:W-:Y:S01]  /*0760*/  VIADD R6, R6, 0x4 ;  /* 0x0000000406067836 */ /* 0x000fe20000000000 */
[----:B--2---:R-:W-:-:S04]  /*0770*/  IADD3 R8, PT, PT, R10, R11, R8 ;  /* 0x0000000b0a087210 */ /* 0x004fc80007ffe008 */
[----:B---3--:R-:W-:-:S07]  /*0780*/  IADD3 R8, PT, PT, R12, R13, R8 ;  /* 0x0000000d0c087210 */ /* 0x008fce0007ffe008 */
.L_x_14:
[----:B------:R-:W-:Y:S05]  /*0790*/  BSYNC.RECONVERGENT B1 ;  /* 0x0000000000017941 */ /* 0x000fea0003800200 */
.L_x_13:
[----:B------:R-:W-:Y:S05]  /*07a0*/  @!P1 BRA `(.L_x_7) ;  /* 0x00000000002c9947 */ /* 0x000fea0003800000 */
[----:B------:R-:W0:Y:S01]  /*07b0*/  LDC.64 R10, c[0x0][0x380] ;  /* 0x0000e000ff0a7b82 */ /* 0x000e220000000a00 */
[----:B------:R-:W1:Y:S01]  /*07c0*/  LDCU UR4, c[0x0][0x394] ;  /* 0x00007280ff0477ac */ /* 0x000e620008000800 */
[----:B------:R-:W-:Y:S02]  /*07d0*/  IMAD.MOV R9, RZ, RZ, -R9 ;  /* 0x000000ffff097224 */ /* 0x000fe400078e0a09 */
[----:B-1----:R-:W-:-:S07]  /*07e0*/  IMAD R7, R7, UR4, R6 ;  /* 0x0000000407077c24 */ /* 0x002fce000f8e0206 */
.L_x_15:
[----:B0-----:R-:W-:-:S06]  /*07f0*/  IMAD.WIDE R2, R7, 0x4, R10 ;  /* 0x0000000407027825 */ /* 0x001fcc00078e020a */
[----:B------:R-:W2:Y:S01]  /*0800*/  LDG.E R3, desc[UR6][R2.64] ;  /* 0x0000000602037981 */ /* 0x000ea2000c1e1900 */
[----:B------:R-:W-:Y:S01]  /*0810*/  IADD3 R9, PT, PT, R9, 0x1, RZ ;  /* 0x0000000109097810 */ /* 0x000fe20007ffe0ff */
[----:B------:R-:W-:-:S03]  /*0820*/  VIADD R7, R7, 0x1 ;  /* 0x0000000107077836 */ /* 0x000fc60000000000 */
[----:B------:R-:W-:Y:S01]  /*0830*/  ISETP.NE.AND P0, PT, R9, RZ, PT ;  /* 0x000000ff0900720c */ /* 0x000fe20003f05270 */
[----:B--2---:R-:W-:-:S12]  /*0840*/  IMAD.IADD R8, R3, 0x1, R8 ;  /* 0x0000000103087824 */ /* 0x004fd800078e0208 */
[----:B------:R-:W-:Y:S05]  /*0850*/  @P0 BRA `(.L_x_15) ;  /* 0xfffffffc00e40947 */ /* 0x000fea000383ffff */
.L_x_7:
[----:B------:R-:W-:Y:S05]  /*0860*/  BSYNC.RECONVERGENT B0 ;  /* 0x0000000000007941 */ /* 0x000fea0003800200 */
.L_x_6:
[----:B------:R-:W0:Y:S01]  /*0870*/  S2UR UR5, SR_CgaCtaId ;  /* 0x00000000000579c3 */ /* 0x000e220000008800 */
[----:B------:R-:W-:Y:S01]  /*0880*/  UMOV UR4, 0x400 ;  /* 0x0000040000047882 */ /* 0x000fe20000000000 */
[----:B------:R-:W-:Y:S02]  /*0890*/  ISETP.GE.U32.AND P1, PT, R4, 0x2, PT ;  /* 0x000000020400780c */ /* 0x000fe40003f26070 */
[----:B------:R-:W-:Y:S01]  /*08a0*/  ISETP.NE.AND P0, PT, R5, RZ, PT ;  /* 0x000000ff0500720c */ /* 0x000fe20003f05270 */
[----:B0-----:R-:W-:-:S06]  /*08b0*/  ULEA UR4, UR5, UR4, 0x18 ;  /* 0x0000000405047291 */ /* 0x001fcc000f8ec0ff */
[----:B------:R-:W-:-:S05]  /*08c0*/  LEA R3, R5, UR4, 0x2 ;  /* 0x0000000405037c11 */ /* 0x000fca000f8e10ff */
[----:B------:R0:W-:Y:S01]  /*08d0*/  STS [R3], R8 ;  /* 0x0000000803007388 */ /* 0x0001e20000000800 */
[----:B------:R-:W-:Y:S06]  /*08e0*/  BAR.SYNC.DEFER_BLOCKING 0x0 ;  /* 0x0000000000007b1d */ /* 0x000fec0000010000 */
[----:B------:R-:W-:Y:S05]  /*08f0*/  @!P1 BRA `(.L_x_16) ;  /* 0x00000000002c9947 */ /* 0x000fea0003800000 */
.L_x_17:
[----:B0-----:R-:W-:-:S04]  /*0900*/  SHF.R.U32.HI R8, RZ, 0x1, R4 ;  /* 0x00000001ff087819 */ /* 0x001fc80000011604 */
[----:B------:R-:W-:-:S13]  /*0910*/  ISETP.GE.U32.AND P1, PT, R5, R8, PT ;  /* 0x000000080500720c */ /* 0x000fda0003f26070 */
[----:B------:R-:W-:Y:S01]  /*0920*/  @!P1 IMAD R2, R8, 0x4, R3 ;  /* 0x0000000408029824 */ /* 0x000fe200078e0203 */
[----:B------:R-:W-:Y:S05]  /*0930*/  @!P1 LDS R7, [R3] ;  /* 0x0000000003079984 */ /* 0x000fea0000000800 */
[----:B------:R-:W0:Y:S02]  /*0940*/  @!P1 LDS R2, [R2] ;  /* 0x0000000002029984 */ /* 0x000e240000000800 */
[----:B0-----:R-:W-:-:S05]  /*0950*/  @!P1 IMAD.IADD R6, R2, 0x1, R7 ;  /* 0x0000000102069824 */ /* 0x001fca00078e0207 */
[----:B------:R1:W-:Y:S01]  /*0960*/  @!P1 STS [R3], R6 ;  /* 0x0000000603009388 */ /* 0x0003e20000000800 */
[----:B------:R-:W-:Y:S01]  /*0970*/  BAR.SYNC.DEFER_BLOCKING 0x0 ;  /* 0x0000000000007b1d */ /* 0x000fe20000010000 */
[----:B------:R-:W-:Y:S01]  /*0980*/  ISETP.GT.U32.AND P1, PT, R4, 0x3, PT ;  /* 0x000000030400780c */ /* 0x000fe20003f24070 */
[----:B------:R-:W-:-:S12]  /*0990*/  IMAD.MOV.U32 R4, RZ, RZ, R8 ;  /* 0x000000ffff047224 */ /* 0x000fd800078e0008 */
[----:B-1----:R-:W-:Y:S05]  /*09a0*/  @P1 BRA `(.L_x_17) ;  /* 0xfffffffc00d41947 */ /* 0x002fea000383ffff */
.L_x_16:
[----:B------:R-:W-:Y:S05]  /*09b0*/  @P0 EXIT ;  /* 0x000000000000094d */ /* 0x000fea0003800000 */
[----:B------:R-:W1:Y:S01]  /*09c0*/  S2UR UR5, SR_CgaCtaId ;  /* 0x00000000000579c3 */ /* 0x000e620000008800 */
[----:B------:R-:W-:-:S07]  /*09d0*/  UMOV UR4, 0x400 ;  /* 0x0000040000047882 */ /* 0x000fce0000000000 */
[----:B0-----:R-:W0:Y:S01]  /*09e0*/  LDC.64 R2, c[0x0][0x388] ;  /* 0x0000e200ff027b82 */ /* 0x001e220000000a00 */
[----:B-1----:R-:W-:Y:S01]  /*09f0*/  ULEA UR4, UR5, UR4, 0x18 ;  /* 0x0000000405047291 */ /* 0x002fe2000f8ec0ff */
[----:B0-----:R-:W-:-:S08]  /*0a00*/  IMAD.WIDE.U32 R2, R0, 0x4, R2 ;  /* 0x0000000400027825 */ /* 0x001fd000078e0002 */
[----:B------:R-:W0:Y:S04]  /*0a10*/  LDS R5, [UR4] ;  /* 0x00000004ff057984 */ /* 0x000e280008000800 */
[----:B0-----:R-:W-:Y:S01]  /*0a20*/  STG.E desc[UR6][R2.64], R5 ;  /* 0x0000000502007986 */ /* 0x001fe2000c101906 */
[----:B------:R-:W-:Y:S05]  /*0a30*/  EXIT ;  /* 0x000000000000794d */ /* 0x000fea0003800000 */
.L_x_18:
        /* <DEDUP_REMOVED lines=12> */
.L_x_20:


//--------------------- .nv.shared._Z16total_sum_kernelPKiPii --------------------------
	.section	.nv.shared._Z16total_sum_kernelPKiPii,"aw",@nobits
	.sectionflags	@""
	.align	16
.nv.shared._Z16total_sum_kernelPKiPii:
	.zero		5120


//--------------------- .nv.shared.reserved.0     --------------------------
	.section	.nv.shared.reserved.0,"aw",@nobits
	.weak		__nv_reservedSMEM_offset_0_alias
	.size		__nv_reservedSMEM_offset_0_alias, 0, 64
	.other		__nv_reservedSMEM_offset_0_alias,@"STO_CUDA_RESERVED_SHARED STV_DEFAULT"
__nv_reservedSMEM_offset_0_alias:
	.zero		0
	.zero		64


//--------------------- .nv.shared._Z14row_sum_kernelPKiPiiiiiii --------------------------
	.section	.nv.shared._Z14row_sum_kernelPKiPiiiiiii,"aw",@nobits
	.sectionflags	@""
	.align	16
	.zero		1024


//--------------------- .nv.constant0._Z16total_sum_kernelPKiPii --------------------------
	.section	.nv.constant0._Z16total_sum_kernelPKiPii,"a",@progbits
	.sectionflags	@""
	.align	4
.nv.constant0._Z16total_sum_kernelPKiPii:
	.zero		916


//--------------------- .nv.constant0._Z14row_sum_kernelPKiPiiiiiii --------------------------
	.section	.nv.constant0._Z14row_sum_kernelPKiPiiiiiii,"a",@progbits
	.sectionflags	@""
	.align	4
.nv.constant0._Z14row_sum_kernelPKiPiiiiiii:
	.zero		936


//--------------------- SYMBOLS --------------------------

	.type		.nv.reservedSmem.offset0,@object
	.size		.nv.reservedSmem.offset0,0x4
	.type		.nv.reservedSmem.cap,@object
	.size		.nv.reservedSmem.cap,0x4
